//
// Generated by NVIDIA NVVM Compiler
//
// Compiler Build ID: CL-36424714
// Cuda compilation tools, release 13.0, V13.0.88
// Based on NVVM 20.0.0
//

.version 9.0
.target sm_100
.address_size 64

	// .globl	_Z15MatrixMulKernelPdPKdS1_iii

.visible .entry _Z15MatrixMulKernelPdPKdS1_iii(
	.param .u64 .ptr .align 1 _Z15MatrixMulKernelPdPKdS1_iii_param_0,
	.param .u64 .ptr .align 1 _Z15MatrixMulKernelPdPKdS1_iii_param_1,
	.param .u64 .ptr .align 1 _Z15MatrixMulKernelPdPKdS1_iii_param_2,
	.param .u32 _Z15MatrixMulKernelPdPKdS1_iii_param_3,
	.param .u32 _Z15MatrixMulKernelPdPKdS1_iii_param_4,
	.param .u32 _Z15MatrixMulKernelPdPKdS1_iii_param_5
)
{
	.reg .pred 	%p<13>;
	.reg .b32 	%r<41>;
	.reg .b64 	%rd<53>;
	.reg .b64 	%fd<68>;

	ld.param.u64 	%rd6, [_Z15MatrixMulKernelPdPKdS1_iii_param_0];
	ld.param.u64 	%rd7, [_Z15MatrixMulKernelPdPKdS1_iii_param_1];
	ld.param.u64 	%rd8, [_Z15MatrixMulKernelPdPKdS1_iii_param_2];
	ld.param.u32 	%r20, [_Z15MatrixMulKernelPdPKdS1_iii_param_3];
	ld.param.u32 	%r18, [_Z15MatrixMulKernelPdPKdS1_iii_param_4];
	ld.param.u32 	%r19, [_Z15MatrixMulKernelPdPKdS1_iii_param_5];
	cvta.to.global.u64 	%rd1, %rd8;
	cvta.to.global.u64 	%rd2, %rd7;
	mov.u32 	%r21, %ctaid.y;
	mov.u32 	%r22, %ntid.y;
	mov.u32 	%r23, %tid.y;
	mad.lo.s32 	%r1, %r21, %r22, %r23;
	mov.u32 	%r24, %ctaid.x;
	mov.u32 	%r25, %ntid.x;
	mov.u32 	%r26, %tid.x;
	mad.lo.s32 	%r2, %r24, %r25, %r26;
	setp.ge.s32 	%p1, %r1, %r20;
	setp.ge.s32 	%p2, %r2, %r19;
	or.pred  	%p3, %p1, %p2;
	@%p3 bra 	$L__BB0_14;
	setp.lt.s32 	%p4, %r18, 1;
	mov.f64 	%fd67, 0d0000000000000000;
	@%p4 bra 	$L__BB0_13;
	mul.lo.s32 	%r3, %r18, %r1;
	and.b32  	%r4, %r18, 7;
	setp.lt.u32 	%p5, %r18, 8;
	mov.f64 	%fd67, 0d0000000000000000;
	mov.b32 	%r39, 0;
	@%p5 bra 	$L__BB0_5;
	and.b32  	%r39, %r18, 2147483640;
	neg.s32 	%r37, %r39;
	shl.b32 	%r7, %r19, 3;
	mul.wide.u32 	%rd9, %r3, 8;
	add.s64 	%rd10, %rd9, %rd2;
	add.s64 	%rd52, %rd10, 32;
	mov.f64 	%fd67, 0d0000000000000000;
	mul.wide.s32 	%rd13, %r19, 8;
	mov.u32 	%r36, %r2;
$L__BB0_4:
	.pragma "nounroll";
	ld.global.f64 	%fd17, [%rd52+-32];
	mul.wide.s32 	%rd11, %r36, 8;
	add.s64 	%rd12, %rd1, %rd11;
	ld.global.f64 	%fd18, [%rd12];
	fma.rn.f64 	%fd19, %fd17, %fd18, %fd67;
	ld.global.f64 	%fd20, [%rd52+-24];
	add.s64 	%rd14, %rd12, %rd13;
	ld.global.f64 	%fd21, [%rd14];
	fma.rn.f64 	%fd22, %fd20, %fd21, %fd19;
	ld.global.f64 	%fd23, [%rd52+-16];
	add.s64 	%rd15, %rd14, %rd13;
	ld.global.f64 	%fd24, [%rd15];
	fma.rn.f64 	%fd25, %fd23, %fd24, %fd22;
	ld.global.f64 	%fd26, [%rd52+-8];
	add.s64 	%rd16, %rd15, %rd13;
	ld.global.f64 	%fd27, [%rd16];
	fma.rn.f64 	%fd28, %fd26, %fd27, %fd25;
	ld.global.f64 	%fd29, [%rd52];
	add.s64 	%rd17, %rd16, %rd13;
	ld.global.f64 	%fd30, [%rd17];
	fma.rn.f64 	%fd31, %fd29, %fd30, %fd28;
	ld.global.f64 	%fd32, [%rd52+8];
	add.s64 	%rd18, %rd17, %rd13;
	ld.global.f64 	%fd33, [%rd18];
	fma.rn.f64 	%fd34, %fd32, %fd33, %fd31;
	ld.global.f64 	%fd35, [%rd52+16];
	add.s64 	%rd19, %rd18, %rd13;
	ld.global.f64 	%fd36, [%rd19];
	fma.rn.f64 	%fd37, %fd35, %fd36, %fd34;
	ld.global.f64 	%fd38, [%rd52+24];
	add.s64 	%rd20, %rd19, %rd13;
	ld.global.f64 	%fd39, [%rd20];
	fma.rn.f64 	%fd67, %fd38, %fd39, %fd37;
	add.s32 	%r37, %r37, 8;
	add.s32 	%r36, %r36, %r7;
	add.s64 	%rd52, %rd52, 64;
	setp.ne.s32 	%p6, %r37, 0;
	@%p6 bra 	$L__BB0_4;
$L__BB0_5:
	setp.eq.s32 	%p7, %r4, 0;
	@%p7 bra 	$L__BB0_13;
	and.b32  	%r13, %r18, 3;
	setp.lt.u32 	%p8, %r4, 4;
	@%p8 bra 	$L__BB0_8;
	add.s32 	%r28, %r39, %r3;
	mul.wide.u32 	%rd21, %r28, 8;
	add.s64 	%rd22, %rd2, %rd21;
	ld.global.f64 	%fd41, [%rd22];
	mad.lo.s32 	%r29, %r39, %r19, %r2;
	mul.wide.s32 	%rd23, %r29, 8;
	add.s64 	%rd24, %rd1, %rd23;
	ld.global.f64 	%fd42, [%rd24];
	fma.rn.f64 	%fd43, %fd41, %fd42, %fd67;
	cvt.u64.u32 	%rd25, %r3;
	cvt.u64.u32 	%rd26, %r39;
	add.s64 	%rd27, %rd26, %rd25;
	shl.b64 	%rd28, %rd27, 3;
	add.s64 	%rd29, %rd2, %rd28;
	ld.global.f64 	%fd44, [%rd29+8];
	mul.wide.s32 	%rd30, %r19, 8;
	add.s64 	%rd31, %rd24, %rd30;
	ld.global.f64 	%fd45, [%rd31];
	fma.rn.f64 	%fd46, %fd44, %fd45, %fd43;
	ld.global.f64 	%fd47, [%rd29+16];
	add.s64 	%rd32, %rd31, %rd30;
	ld.global.f64 	%fd48, [%rd32];
	fma.rn.f64 	%fd49, %fd47, %fd48, %fd46;
	ld.global.f64 	%fd50, [%rd29+24];
	add.s64 	%rd33, %rd32, %rd30;
	ld.global.f64 	%fd51, [%rd33];
	fma.rn.f64 	%fd67, %fd50, %fd51, %fd49;
	add.s32 	%r39, %r39, 4;
$L__BB0_8:
	setp.eq.s32 	%p9, %r13, 0;
	@%p9 bra 	$L__BB0_13;
	setp.eq.s32 	%p10, %r13, 1;
	@%p10 bra 	$L__BB0_11;
	add.s32 	%r30, %r39, %r3;
	mul.wide.u32 	%rd34, %r30, 8;
	add.s64 	%rd35, %rd2, %rd34;
	ld.global.f64 	%fd53, [%rd35];
	mad.lo.s32 	%r31, %r39, %r19, %r2;
	mul.wide.s32 	%rd36, %r31, 8;
	add.s64 	%rd37, %rd1, %rd36;
	ld.global.f64 	%fd54, [%rd37];
	fma.rn.f64 	%fd55, %fd53, %fd54, %fd67;
	cvt.u64.u32 	%rd38, %r3;
	cvt.u64.u32 	%rd39, %r39;
	add.s64 	%rd40, %rd39, %rd38;
	shl.b64 	%rd41, %rd40, 3;
	add.s64 	%rd42, %rd2, %rd41;
	ld.global.f64 	%fd56, [%rd42+8];
	mul.wide.s32 	%rd43, %r19, 8;
	add.s64 	%rd44, %rd37, %rd43;
	ld.global.f64 	%fd57, [%rd44];
	fma.rn.f64 	%fd67, %fd56, %fd57, %fd55;
	add.s32 	%r39, %r39, 2;
$L__BB0_11:
	and.b32  	%r32, %r18, 1;
	setp.eq.b32 	%p11, %r32, 1;
	not.pred 	%p12, %p11;
	@%p12 bra 	$L__BB0_13;
	add.s32 	%r33, %r39, %r3;
	mul.wide.u32 	%rd45, %r33, 8;
	add.s64 	%rd46, %rd2, %rd45;
	ld.global.f64 	%fd58, [%rd46];
	mad.lo.s32 	%r34, %r39, %r19, %r2;
	mul.wide.s32 	%rd47, %r34, 8;
	add.s64 	%rd48, %rd1, %rd47;
	ld.global.f64 	%fd59, [%rd48];
	fma.rn.f64 	%fd67, %fd58, %fd59, %fd67;
$L__BB0_13:
	mad.lo.s32 	%r35, %r19, %r1, %r2;
	cvta.to.global.u64 	%rd49, %rd6;
	mul.wide.s32 	%rd50, %r35, 8;
	add.s64 	%rd51, %rd49, %rd50;
	st.global.f64 	[%rd51], %fd67;
$L__BB0_14:
	ret;

}


// ===== COMPILED SASS (sm_100) =====

	.target	sm_100

	.elftype	@"ET_EXEC"


//--------------------- .note.nv.tkinfo           --------------------------
	.section	.note.nv.tkinfo,"",@"SHT_NOTE"
	.sectionflags	@"SHF_NOTE_NV_TKINFO"
	.tkinfo
        /*0018*/ 	.word	0x00000002
        /*0030*/ 	.string	""
        /*0030*/ 	.string	"ptxas"
        /*0030*/ 	.string	"Cuda compilation tools, release 13.0, V13.0.88"
        /*0030*/ 	.string	"Build cuda_13.0.r13.0/compiler.36424714_0"
        /*0030*/ 	.string	"-arch sm_100 -m 64 "



//--------------------- .note.nv.cuinfo           --------------------------
	.section	.note.nv.cuinfo,"",@"SHT_NOTE"
	.sectionflags	@"SHF_NOTE_NV_CUINFO"
        /*0018*/ 	.short	0x0002
        /*001a*/ 	.short	0x0064
        /*001c*/ 	.short	0x0082
	.zero		2


//--------------------- .nv.info                  --------------------------
	.section	.nv.info,"",@"SHT_CUDA_INFO"
	.align	4


	//----- nvinfo : EIATTR_REGCOUNT
	.align		4
        /*0000*/ 	.byte	0x04, 0x2f
        /*0002*/ 	.short	(.L_1 - .L_0)
	.align		4
.L_0:
        /*0004*/ 	.word	index@(_Z15MatrixMulKernelPdPKdS1_iii)
        /*0008*/ 	.word	0x00000020


	//----- nvinfo : EIATTR_FRAME_SIZE
	.align		4
.L_1:
        /*000c*/ 	.byte	0x04, 0x11
        /*000e*/ 	.short	(.L_3 - .L_2)
	.align		4
.L_2:
        /*0010*/ 	.word	index@(_Z15MatrixMulKernelPdPKdS1_iii)
        /*0014*/ 	.word	0x00000000


	//----- nvinfo : EIATTR_MIN_STACK_SIZE
	.align		4
.L_3:
        /*0018*/ 	.byte	0x04, 0x12
        /*001a*/ 	.short	(.L_5 - .L_4)
	.align		4
.L_4:
        /*001c*/ 	.word	index@(_Z15MatrixMulKernelPdPKdS1_iii)
        /*0020*/ 	.word	0x00000000
.L_5:


//--------------------- .nv.compat                --------------------------
	.section	.nv.compat,"",@"SHT_CUDA_COMPAT_INFO"
	.align	4
        /*0000*/ 	.byte	0x02, 0x09, 0x00, 0x00, 0x02, 0x02, 0x01, 0x00, 0x02, 0x05, 0x05, 0x00, 0x03, 0x07, 0x01, 0x01
        /*0010*/ 	.byte	0x02, 0x03, 0x00, 0x00, 0x02, 0x06, 0x01, 0x00, 0x04, 0x0b, 0x08, 0x00, 0x01, 0x00, 0x00, 0x00
        /*0020*/ 	.byte	0x00, 0x00, 0x00, 0x00


//--------------------- .nv.info._Z15MatrixMulKernelPdPKdS1_iii --------------------------
	.section	.nv.info._Z15MatrixMulKernelPdPKdS1_iii,"",@"SHT_CUDA_INFO"
	.sectionflags	@""
	.align	4


	//----- nvinfo : EIATTR_CUDA_API_VERSION
	.align		4
        /*0000*/ 	.byte	0x04, 0x37
        /*0002*/ 	.short	(.L_7 - .L_6)
.L_6:
        /*0004*/ 	.word	0x00000082


	//----- nvinfo : EIATTR_KPARAM_INFO
	.align		4
.L_7:
        /*0008*/ 	.byte	0x04, 0x17
        /*000a*/ 	.short	(.L_9 - .L_8)
.L_8:
        /*000c*/ 	.word	0x00000000
        /*0010*/ 	.short	0x0005
        /*0012*/ 	.short	0x0020
        /*0014*/ 	.byte	0x00, 0xf0, 0x11, 0x00


	//----- nvinfo : EIATTR_KPARAM_INFO
	.align		4
.L_9:
        /*0018*/ 	.byte	0x04, 0x17
        /*001a*/ 	.short	(.L_11 - .L_10)
.L_10:
        /*001c*/ 	.word	0x00000000
        /*0020*/ 	.short	0x0004
        /*0022*/ 	.short	0x001c
        /*0024*/ 	.byte	0x00, 0xf0, 0x11, 0x00


	//----- nvinfo : EIATTR_KPARAM_INFO
	.align		4
.L_11:
        /*0028*/ 	.byte	0x04, 0x17
        /*002a*/ 	.short	(.L_13 - .L_12)
.L_12:
        /*002c*/ 	.word	0x00000000
        /*0030*/ 	.short	0x0003
        /*0032*/ 	.short	0x0018
        /*0034*/ 	.byte	0x00, 0xf0, 0x11, 0x00


	//----- nvinfo : EIATTR_KPARAM_INFO
	.align		4
.L_13:
        /*0038*/ 	.byte	0x04, 0x17
        /*003a*/ 	.short	(.L_15 - .L_14)
.L_14:
        /*003c*/ 	.word	0x00000000
        /*0040*/ 	.short	0x0002
        /*0042*/ 	.short	0x0010
        /*0044*/ 	.byte	0x00, 0xf5, 0x21, 0x00


	//----- nvinfo : EIATTR_KPARAM_INFO
	.align		4
.L_15:
        /*0048*/ 	.byte	0x04, 0x17
        /*004a*/ 	.short	(.L_17 - .L_16)
.L_16:
        /*004c*/ 	.word	0x00000000
        /*0050*/ 	.short	0x0001
        /*0052*/ 	.short	0x0008
        /*0054*/ 	.byte	0x00, 0xf5, 0x21, 0x00


	//----- nvinfo : EIATTR_KPARAM_INFO
	.align		4
.L_17:
        /*0058*/ 	.byte	0x04, 0x17
        /*005a*/ 	.short	(.L_19 - .L_18)
.L_18:
        /*005c*/ 	.word	0x00000000
        /*0060*/ 	.short	0x0000
        /*0062*/ 	.short	0x0000
        /*0064*/ 	.byte	0x00, 0xf5, 0x21, 0x00


	//----- nvinfo : EIATTR_SPARSE_MMA_MASK
	.align		4
.L_19:
        /*0068*/ 	.byte	0x03, 0x50
        /*006a*/ 	.short	0x0000


	//----- nvinfo : EIATTR_MAXREG_COUNT
	.align		4
        /*006c*/ 	.byte	0x03, 0x1b
        /*006e*/ 	.short	0x00ff


	//----- nvinfo : EIATTR_MERCURY_ISA_VERSION
	.align		4
        /*0070*/ 	.byte	0x03, 0x5f
        /*0072*/ 	.short	0x0101


	//----- nvinfo : EIATTR_VRC_CTA_INIT_COUNT
	.align		4
        /*0074*/ 	.byte	0x02, 0x4a
	.zero		1
	.zero		1


	//----- nvinfo : EIATTR_EXIT_INSTR_OFFSETS
	.align		4
        /*0078*/ 	.byte	0x04, 0x1c
        /*007a*/ 	.short	(.L_21 - .L_20)


	//   ....[0]....
.L_20:
        /*007c*/ 	.word	0x000000d0


	//   ....[1]....
        /*0080*/ 	.word	0x000008f0


	//----- nvinfo : EIATTR_CBANK_PARAM_SIZE
	.align		4
.L_21:
        /*0084*/ 	.byte	0x03, 0x19
        /*0086*/ 	.short	0x0024


	//----- nvinfo : EIATTR_PARAM_CBANK
	.align		4
        /*0088*/ 	.byte	0x04, 0x0a
        /*008a*/ 	.short	(.L_23 - .L_22)
	.align		4
.L_22:
        /*008c*/ 	.word	index@(.nv.constant0._Z15MatrixMulKernelPdPKdS1_iii)
        /*0090*/ 	.short	0x0380
        /*0092*/ 	.short	0x0024


	//----- nvinfo : EIATTR_SW_WAR
	.align		4
.L_23:
        /*0094*/ 	.byte	0x04, 0x36
        /*0096*/ 	.short	(.L_25 - .L_24)
.L_24:
        /*0098*/ 	.word	0x00000008
.L_25:


//--------------------- .nv.callgraph             --------------------------
	.section	.nv.callgraph,"",@"SHT_CUDA_CALLGRAPH"
	.align	4
	.sectionentsize	8
	.align		4
        /*0000*/ 	.word	0x00000000
	.align		4
        /*0004*/ 	.word	0xffffffff
	.align		4
        /*0008*/ 	.word	0x00000000
	.align		4
        /*000c*/ 	.word	0xfffffffe
	.align		4
        /*0010*/ 	.word	0x00000000
	.align		4
        /*0014*/ 	.word	0xfffffffd
	.align		4
        /*0018*/ 	.word	0x00000000
	.align		4
        /*001c*/ 	.word	0xfffffffc


//--------------------- .text._Z15MatrixMulKernelPdPKdS1_iii --------------------------
	.section	.text._Z15MatrixMulKernelPdPKdS1_iii,"ax",@progbits
	.align	128
        .global         _Z15MatrixMulKernelPdPKdS1_iii
        .type           _Z15MatrixMulKernelPdPKdS1_iii,@function
        .size           _Z15MatrixMulKernelPdPKdS1_iii,(.L_x_5 - _Z15MatrixMulKernelPdPKdS1_iii)
        .other          _Z15MatrixMulKernelPdPKdS1_iii,@"STO_CUDA_ENTRY STV_DEFAULT"
_Z15MatrixMulKernelPdPKdS1_iii:
.text._Z15MatrixMulKernelPdPKdS1_iii:
[----:B------:R-:W-:Y:S01]  /*0000*/  LDC R1, c[0x0][0x37c] ;  /* 0x0000df00ff017b82 */ /* 0x000fe20000000800 */
[----:B------:R-:W0:Y:S07]  /*0010*/  S2R R4, SR_TID.X ;  /* 0x0000000000047919 */ /* 0x000e2e0000002100 */
[----:B------:R-:W1:Y:S01]  /*0020*/  LDC R2, c[0x0][0x364] ;  /* 0x0000d900ff027b82 */ /* 0x000e620000000800 */
[----:B------:R-:W2:Y:S01]  /*0030*/  LDCU UR6, c[0x0][0x398] ;  /* 0x00007300ff0677ac */ /* 0x000ea20008000800 */
[----:B------:R-:W1:Y:S06]  /*0040*/  S2R R5, SR_TID.Y ;  /* 0x0000000000057919 */ /* 0x000e6c0000002200 */
[----:B------:R-:W0:Y:S08]  /*0050*/  S2UR UR5, SR_CTAID.X ;  /* 0x00000000000579c3 */ /* 0x000e300000002500 */
[----:B------:R-:W0:Y:S08]  /*0060*/  LDC R3, c[0x0][0x360] ;  /* 0x0000d800ff037b82 */ /* 0x000e300000000800 */
[----:B------:R-:W1:Y:S08]  /*0070*/  S2UR UR4, SR_CTAID.Y ;  /* 0x00000000000479c3 */ /* 0x000e700000002600 */
[----:B------:R-:W3:Y:S01]  /*0080*/  LDC R0, c[0x0][0x3a0] ;  /* 0x0000e800ff007b82 */ /* 0x000ee20000000800 */
[----:B0-----:R-:W-:-:S02]  /*0090*/  IMAD R3, R3, UR5, R4 ;  /* 0x0000000503037c24 */ /* 0x001fc4000f8e0204 */
[----:B-1----:R-:W-:-:S03]  /*00a0*/  IMAD R2, R2, UR4, R5 ;  /* 0x0000000402027c24 */ /* 0x002fc6000f8e0205 */
[----:B---3--:R-:W-:-:S04]  /*00b0*/  ISETP.GE.AND P0, PT, R3, R0, PT ;  /* 0x000000000300720c */ /* 0x008fc80003f06270 */
[----:B--2---:R-:W-:-:S13]  /*00c0*/  ISETP.GE.OR P0, PT, R2, UR6, P0 ;  /* 0x0000000602007c0c */ /* 0x004fda0008706670 */
[----:B------:R-:W-:Y:S05]  /*00d0*/  @P0 EXIT ;  /* 0x000000000000094d */ /* 0x000fea0003800000 */
[----:B------:R-:W0:Y:S01]  /*00e0*/  LDC R5, c[0x0][0x39c] ;  /* 0x0000e700ff057b82 */ /* 0x000e220000000800 */
[----:B------:R-:W1:Y:S01]  /*00f0*/  LDCU.64 UR4, c[0x0][0x358] ;  /* 0x00006b00ff0477ac */ /* 0x000e620008000a00 */
[----:B------:R-:W-:Y:S02]  /*0100*/  CS2R R18, SRZ ;  /* 0x0000000000127805 */ /* 0x000fe4000001ff00 */
[----:B0-----:R-:W-:-:S13]  /*0110*/  ISETP.GE.AND P0, PT, R5, 0x1, PT ;  /* 0x000000010500780c */ /* 0x001fda0003f06270 */
[----:B-1----:R-:W-:Y:S05]  /*0120*/  @!P0 BRA `(.L_x_0) ;  /* 0x0000000400e08947 */ /* 0x002fea0003800000 */
[C---:B------:R-:W-:Y:S01]  /*0130*/  ISETP.GE.U32.AND P1, PT, R5.reuse, 0x8, PT ;  /* 0x000000080500780c */ /* 0x040fe20003f26070 */
[----:B------:R-:W-:Y:S01]  /*0140*/  HFMA2 R7, -RZ, RZ, 0, 0 ;  /* 0x00000000ff077431 */ /* 0x000fe200000001ff */
[----:B------:R-:W-:Y:S01]  /*0150*/  LOP3.LUT R4, R5, 0x7, RZ, 0xc0, !PT ;  /* 0x0000000705047812 */ /* 0x000fe200078ec0ff */
[----:B------:R-:W-:Y:S01]  /*0160*/  IMAD R6, R2, R5, RZ ;  /* 0x0000000502067224 */ /* 0x000fe200078e02ff */
[----:B------:R-:W-:Y:S02]  /*0170*/  CS2R R18, SRZ ;  /* 0x0000000000127805 */ /* 0x000fe4000001ff00 */
[----:B------:R-:W-:-:S07]  /*0180*/  ISETP.NE.AND P0, PT, R4, RZ, PT ;  /* 0x000000ff0400720c */ /* 0x000fce0003f05270 */
[----:B------:R-:W-:Y:S06]  /*0190*/  @!P1 BRA `(.L_x_1) ;  /* 0x0000000000c49947 */ /* 0x000fec0003800000 */
[----:B------:R-:W0:Y:S01]  /*01a0*/  LDC.64 R8, c[0x0][0x388] ;  /* 0x0000e200ff087b82 */ /* 0x000e220000000a00 */
[----:B------:R-:W-:Y:S01]  /*01b0*/  LOP3.LUT R7, R5, 0x7ffffff8, RZ, 0xc0, !PT ;  /* 0x7ffffff805077812 */ /* 0x000fe200078ec0ff */
[----:B------:R-:W-:Y:S01]  /*01c0*/  IMAD.MOV.U32 R27, RZ, RZ, R3 ;  /* 0x000000ffff1b7224 */ /* 0x000fe200078e0003 */
[----:B------:R-:W-:-:S03]  /*01d0*/  CS2R R18, SRZ ;  /* 0x0000000000127805 */ /* 0x000fc6000001ff00 */
[----:B------:R-:W-:Y:S02]  /*01e0*/  IMAD.MOV R26, RZ, RZ, -R7 ;  /* 0x000000ffff1a7224 */ /* 0x000fe400078e0a07 */
[----:B0-----:R-:W-:-:S03]  /*01f0*/  IMAD.WIDE.U32 R8, R6, 0x8, R8 ;  /* 0x0000000806087825 */ /* 0x001fc600078e0008 */
[----:B------:R-:W-:-:S04]  /*0200*/  IADD3 R10, P1, PT, R8, 0x20, RZ ;  /* 0x00000020080a7810 */ /* 0x000fc80007f3e0ff */
[----:B------:R-:W-:-:S09]  /*0210*/  IADD3.X R11, PT, PT, RZ, R9, RZ, P1, !PT ;  /* 0x00000009ff0b7210 */ /* 0x000fd20000ffe4ff */
.L_x_2:
[----:B------:R-:W0:Y:S01]  /*0220*/  LDC.64 R22, c[0x0][0x390] ;  /* 0x0000e400ff167b82 */ /* 0x000e220000000a00 */
[----:B------:R-:W-:Y:S01]  /*0230*/  MOV R8, R10 ;  /* 0x0000000a00087202 */ /* 0x000fe20000000f00 */
[----:B------:R-:W-:-:S05]  /*0240*/  IMAD.MOV.U32 R9, RZ, RZ, R11 ;  /* 0x000000ffff097224 */ /* 0x000fca00078e000b */
[----:B------:R-:W2:Y:S04]  /*0250*/  LDG.E.64 R14, desc[UR4][R8.64+-0x20] ;  /* 0xffffe004080e7981 */ /* 0x000ea8000c1e1b00 */
[----:B------:R-:W3:Y:S01]  /*0260*/  LDG.E.64 R10, desc[UR4][R8.64+-0x18] ;  /* 0xffffe804080a7981 */ /* 0x000ee2000c1e1b00 */
[----:B0-----:R-:W-:-:S05]  /*0270*/  IMAD.WIDE R22, R27, 0x8, R22 ;  /* 0x000000081b167825 */ /* 0x001fca00078e0216 */
[----:B------:R-:W2:Y:S01]  /*0280*/  LDG.E.64 R12, desc[UR4][R22.64] ;  /* 0x00000004160c7981 */ /* 0x000ea2000c1e1b00 */
[----:B------:R-:W-:-:S05]  /*0290*/  IMAD.WIDE R28, R0, 0x8, R22 ;  /* 0x00000008001c7825 */ /* 0x000fca00078e0216 */
[----:B------:R-:W3:Y:S01]  /*02a0*/  LDG.E.64 R16, desc[UR4][R28.64] ;  /* 0x000000041c107981 */ /* 0x000ee2000c1e1b00 */
[C---:B------:R-:W-:Y:S01]  /*02b0*/  IMAD.WIDE R24, R0.reuse, 0x8, R28 ;  /* 0x0000000800187825 */ /* 0x040fe200078e021c */
[----:B--2---:R-:W-:Y:S02]  /*02c0*/  DFMA R18, R14, R12, R18 ;  /* 0x0000000c0e12722b */ /* 0x004fe40000000012 */
[----:B------:R-:W2:Y:S04]  /*02d0*/  LDG.E.64 R14, desc[UR4][R8.64+-0x10] ;  /* 0xfffff004080e7981 */ /* 0x000ea8000c1e1b00 */
[----:B------:R-:W2:Y:S01]  /*02e0*/  LDG.E.64 R12, desc[UR4][R24.64] ;  /* 0x00000004180c7981 */ /* 0x000ea2000c1e1b00 */
[----:B------:R-:W-:Y:S01]  /*02f0*/  IMAD.WIDE R20, R0, 0x8, R24 ;  /* 0x0000000800147825 */ /* 0x000fe200078e0218 */
[----:B---3--:R-:W-:-:S02]  /*0300*/  DFMA R16, R10, R16, R18 ;  /* 0x000000100a10722b */ /* 0x008fc40000000012 */
[----:B------:R-:W3:Y:S04]  /*0310*/  LDG.E.64 R10, desc[UR4][R8.64+-0x8] ;  /* 0xfffff804080a7981 */ /* 0x000ee8000c1e1b00 */
        /* <DEDUP_REMOVED lines=9> */
[----:B------:R-:W-:-:S03]  /*03b0*/  IMAD.WIDE R24, R0, 0x8, R28 ;  /* 0x0000000800187825 */ /* 0x000fc600078e021c */
[----:B------:R-:W4:Y:S01]  /*03c0*/  LDG.E.64 R22, desc[UR4][R8.64+0x18] ;  /* 0x0000180408167981 */ /* 0x000f22000c1e1b00 */
[----:B------:R-:W-:-:S06]  /*03d0*/  IMAD.WIDE R20, R0, 0x8, R24 ;  /* 0x0000000800147825 */ /* 0x000fcc00078e0218 */
[----:B------:R-:W4:Y:S01]  /*03e0*/  LDG.E.64 R20, desc[UR4][R20.64] ;  /* 0x0000000414147981 */ /* 0x000f22000c1e1b00 */
[----:B--2---:R-:W-:-:S03]  /*03f0*/  DFMA R14, R16, R14, R18 ;  /* 0x0000000e100e722b */ /* 0x004fc60000000012 */
[----:B------:R-:W2:Y:S04]  /*0400*/  LDG.E.64 R16, desc[UR4][R8.64+0x10] ;  /* 0x0000100408107981 */ /* 0x000ea8000c1e1b00 */
[----:B------:R-:W2:Y:S01]  /*0410*/  LDG.E.64 R18, desc[UR4][R24.64] ;  /* 0x0000000418127981 */ /* 0x000ea2000c1e1b00 */
[----:B------:R-:W-:Y:S01]  /*0420*/  IADD3 R26, PT, PT, R26, 0x8, RZ ;  /* 0x000000081a1a7810 */ /* 0x000fe20007ffe0ff */
[----:B---3--:R-:W-:-:S03]  /*0430*/  DFMA R10, R10, R12, R14 ;  /* 0x0000000c0a0a722b */ /* 0x008fc6000000000e */
[----:B------:R-:W-:Y:S02]  /*0440*/  ISETP.NE.AND P1, PT, R26, RZ, PT ;  /* 0x000000ff1a00720c */ /* 0x000fe40003f25270 */
[----:B------:R-:W-:-:S03]  /*0450*/  LEA R27, R0, R27, 0x3 ;  /* 0x0000001b001b7211 */ /* 0x000fc600078e18ff */
[----:B--2---:R-:W-:Y:S01]  /*0460*/  DFMA R18, R16, R18, R10 ;  /* 0x000000121012722b */ /* 0x004fe2000000000a */
[----:B------:R-:W-:-:S07]  /*0470*/  IADD3 R10, P2, PT, R8, 0x40, RZ ;  /* 0x00000040080a7810 */ /* 0x000fce0007f5e0ff */
[----:B----4-:R-:W-:Y:S01]  /*0480*/  DFMA R18, R22, R20, R18 ;  /* 0x000000141612722b */ /* 0x010fe20000000012 */
[----:B------:R-:W-:Y:S01]  /*0490*/  IMAD.X R11, RZ, RZ, R9, P2 ;  /* 0x000000ffff0b7224 */ /* 0x000fe200010e0609 */
[----:B------:R-:W-:Y:S09]  /*04a0*/  @P1 BRA `(.L_x_2) ;  /* 0xfffffffc005c1947 */ /* 0x000ff2000383ffff */
.L_x_1:
[----:B------:R-:W-:Y:S05]  /*04b0*/  @!P0 BRA `(.L_x_0) ;  /* 0x0000000000fc8947 */ /* 0x000fea0003800000 */
[----:B------:R-:W-:Y:S02]  /*04c0*/  ISETP.GE.U32.AND P1, PT, R4, 0x4, PT ;  /* 0x000000040400780c */ /* 0x000fe40003f26070 */
[----:B------:R-:W-:-:S04]  /*04d0*/  LOP3.LUT R26, R5, 0x3, RZ, 0xc0, !PT ;  /* 0x00000003051a7812 */ /* 0x000fc800078ec0ff */
[----:B------:R-:W-:-:S07]  /*04e0*/  ISETP.NE.AND P0, PT, R26, RZ, PT ;  /* 0x000000ff1a00720c */ /* 0x000fce0003f05270 */
[----:B------:R-:W-:Y:S06]  /*04f0*/  @!P1 BRA `(.L_x_3) ;  /* 0x00000000006c9947 */ /* 0x000fec0003800000 */
[----:B------:R-:W0:Y:S01]  /*0500*/  LDC.64 R24, c[0x0][0x388] ;  /* 0x0000e200ff187b82 */ /* 0x000e220000000a00 */
[----:B------:R-:W1:Y:S01]  /*0510*/  LDCU.64 UR6, c[0x0][0x388] ;  /* 0x00007100ff0677ac */ /* 0x000e620008000a00 */
[C---:B------:R-:W-:Y:S01]  /*0520*/  IMAD.IADD R9, R6.reuse, 0x1, R7 ;  /* 0x0000000106097824 */ /* 0x040fe200078e0207 */
[----:B------:R-:W-:Y:S01]  /*0530*/  IADD3 R4, P1, PT, R6, R7, RZ ;  /* 0x0000000706047210 */ /* 0x000fe20007f3e0ff */
[----:B------:R-:W-:-:S04]  /*0540*/  IMAD R13, R7, R0, R3 ;  /* 0x00000000070d7224 */ /* 0x000fc800078e0203 */
[----:B------:R-:W2:Y:S01]  /*0550*/  LDC.64 R10, c[0x0][0x390] ;  /* 0x0000e400ff0a7b82 */ /* 0x000ea20000000a00 */
[----:B0-----:R-:W-:-:S06]  /*0560*/  IMAD.WIDE.U32 R24, R9, 0x8, R24 ;  /* 0x0000000809187825 */ /* 0x001fcc00078e0018 */
[----:B------:R-:W3:Y:S01]  /*0570*/  LDG.E.64 R24, desc[UR4][R24.64] ;  /* 0x0000000418187981 */ /* 0x000ee2000c1e1b00 */
[----:B--2---:R-:W-:Y:S01]  /*0580*/  IMAD.WIDE R10, R13, 0x8, R10 ;  /* 0x000000080d0a7825 */ /* 0x004fe200078e020a */
[----:B------:R-:W-:Y:S02]  /*0590*/  IADD3.X R13, PT, PT, RZ, RZ, RZ, P1, !PT ;  /* 0x000000ffff0d7210 */ /* 0x000fe40000ffe4ff */
[----:B-1----:R-:W-:Y:S02]  /*05a0*/  LEA R28, P1, R4, UR6, 0x3 ;  /* 0x00000006041c7c11 */ /* 0x002fe4000f8218ff */
[----:B------:R-:W3:Y:S01]  /*05b0*/  LDG.E.64 R8, desc[UR4][R10.64] ;  /* 0x000000040a087981 */ /* 0x000ee2000c1e1b00 */
[----:B------:R-:W-:Y:S01]  /*05c0*/  IMAD.WIDE R14, R0, 0x8, R10 ;  /* 0x00000008000e7825 */ /* 0x000fe200078e020a */
[----:B------:R-:W-:-:S05]  /*05d0*/  LEA.HI.X R29, R4, UR7, R13, 0x3, P1 ;  /* 0x00000007041d7c11 */ /* 0x000fca00088f1c0d */
[----:B------:R-:W2:Y:S01]  /*05e0*/  LDG.E.64 R12, desc[UR4][R28.64+0x8] ;  /* 0x000008041c0c7981 */ /* 0x000ea2000c1e1b00 */
[----:B------:R-:W-:-:S03]  /*05f0*/  IMAD.WIDE R20, R0, 0x8, R14 ;  /* 0x0000000800147825 */ /* 0x000fc600078e020e */
[----:B------:R-:W2:Y:S04]  /*0600*/  LDG.E.64 R10, desc[UR4][R14.64] ;  /* 0x000000040e0a7981 */ /* 0x000ea8000c1e1b00 */
[----:B------:R-:W4:Y:S01]  /*0610*/  LDG.E.64 R16, desc[UR4][R20.64] ;  /* 0x0000000414107981 */ /* 0x000f22000c1e1b00 */
[----:B------:R-:W-:-:S03]  /*0620*/  IMAD.WIDE R22, R0, 0x8, R20 ;  /* 0x0000000800167825 */ /* 0x000fc600078e0214 */
[----:B------:R-:W4:Y:S04]  /*0630*/  LDG.E.64 R14, desc[UR4][R28.64+0x10] ;  /* 0x000010041c0e7981 */ /* 0x000f28000c1e1b00 */
[----:B------:R-:W5:Y:S04]  /*0640*/  LDG.E.64 R20, desc[UR4][R28.64+0x18] ;  /* 0x000018041c147981 */ /* 0x000f68000c1e1b00 */
[----:B------:R-:W5:Y:S01]  /*0650*/  LDG.E.64 R22, desc[UR4][R22.64] ;  /* 0x0000000416167981 */ /* 0x000f62000c1e1b00 */
[----:B------:R-:W-:Y:S01]  /*0660*/  VIADD R7, R7, 0x4 ;  /* 0x0000000407077836 */ /* 0x000fe20000000000 */
[----:B---3--:R-:W-:-:S08]  /*0670*/  DFMA R8, R24, R8, R18 ;  /* 0x000000081808722b */ /* 0x008fd00000000012 */
[----:B--2---:R-:W-:-:S08]  /*0680*/  DFMA R8, R12, R10, R8 ;  /* 0x0000000a0c08722b */ /* 0x004fd00000000008 */
[----:B----4-:R-:W-:-:S08]  /*0690*/  DFMA R8, R14, R16, R8 ;  /* 0x000000100e08722b */ /* 0x010fd00000000008 */
[----:B-----5:R-:W-:-:S11]  /*06a0*/  DFMA R18, R20, R22, R8 ;  /* 0x000000161412722b */ /* 0x020fd60000000008 */
.L_x_3:
[----:B------:R-:W-:Y:S05]  /*06b0*/  @!P0 BRA `(.L_x_0) ;  /* 0x00000000007c8947 */ /* 0x000fea0003800000 */
[----:B------:R-:W-:Y:S02]  /*06c0*/  ISETP.NE.AND P1, PT, R26, 0x1, PT ;  /* 0x000000011a00780c */ /* 0x000fe40003f25270 */
[----:B------:R-:W-:-:S04]  /*06d0*/  LOP3.LUT R5, R5, 0x1, RZ, 0xc0, !PT ;  /* 0x0000000105057812 */ /* 0x000fc800078ec0ff */
[----:B------:R-:W-:-:S07]  /*06e0*/  ISETP.NE.U32.AND P0, PT, R5, 0x1, PT ;  /* 0x000000010500780c */ /* 0x000fce0003f05070 */
[----:B------:R-:W0:Y:S01]  /*06f0*/  @P1 LDC.64 R8, c[0x0][0x388] ;  /* 0x0000e200ff081b82 */ /* 0x000e220000000a00 */
[CC--:B------:R-:W-:Y:S01]  /*0700*/  @P1 IADD3 R13, PT, PT, R6.reuse, R7.reuse, RZ ;  /* 0x00000007060d1210 */ /* 0x0c0fe20007ffe0ff */
[C---:B------:R-:W-:Y:S01]  /*0710*/  @P1 IMAD R17, R7.reuse, R0, R3 ;  /* 0x0000000007111224 */ /* 0x040fe200078e0203 */
[----:B------:R-:W-:Y:S01]  /*0720*/  @P1 IADD3 R16, P2, PT, R6, R7, RZ ;  /* 0x0000000706101210 */ /* 0x000fe20007f5e0ff */
[----:B------:R-:W-:-:S04]  /*0730*/  @P1 VIADD R7, R7, 0x2 ;  /* 0x0000000207071836 */ /* 0x000fc80000000000 */
[----:B------:R-:W1:Y:S08]  /*0740*/  @P1 LDC.64 R20, c[0x0][0x390] ;  /* 0x0000e400ff141b82 */ /* 0x000e700000000a00 */
[----:B------:R-:W2:Y:S08]  /*0750*/  @P1 LDC.64 R14, c[0x0][0x388] ;  /* 0x0000e200ff0e1b82 */ /* 0x000eb00000000a00 */
[----:B------:R-:W3:Y:S01]  /*0760*/  @!P0 LDC.64 R10, c[0x0][0x388] ;  /* 0x0000e200ff0a8b82 */ /* 0x000ee20000000a00 */
[----:B0-----:R-:W-:-:S06]  /*0770*/  @P1 IMAD.WIDE.U32 R12, R13, 0x8, R8 ;  /* 0x000000080d0c1825 */ /* 0x001fcc00078e0008 */
[----:B------:R-:W4:Y:S01]  /*0780*/  @P1 LDG.E.64 R12, desc[UR4][R12.64] ;  /* 0x000000040c0c1981 */ /* 0x000f22000c1e1b00 */
[----:B------:R-:W0:Y:S01]  /*0790*/  @!P0 LDC.64 R4, c[0x0][0x390] ;  /* 0x0000e400ff048b82 */ /* 0x000e220000000a00 */
[----:B-1----:R-:W-:Y:S01]  /*07a0*/  @P1 IMAD.WIDE R20, R17, 0x8, R20 ;  /* 0x0000000811141825 */ /* 0x002fe200078e0214 */
[----:B------:R-:W-:-:S04]  /*07b0*/  @P1 IADD3.X R17, PT, PT, RZ, RZ, RZ, P2, !PT ;  /* 0x000000ffff111210 */ /* 0x000fc800017fe4ff */
[----:B------:R-:W4:Y:S01]  /*07c0*/  @P1 LDG.E.64 R8, desc[UR4][R20.64] ;  /* 0x0000000414081981 */ /* 0x000f22000c1e1b00 */
[----:B--2---:R-:W-:Y:S01]  /*07d0*/  @P1 LEA R14, P2, R16, R14, 0x3 ;  /* 0x0000000e100e1211 */ /* 0x004fe200078418ff */
[----:B------:R-:W-:-:S03]  /*07e0*/  @P1 IMAD.WIDE R22, R0, 0x8, R20 ;  /* 0x0000000800161825 */ /* 0x000fc600078e0214 */
[----:B------:R-:W-:Y:S01]  /*07f0*/  @P1 LEA.HI.X R15, R16, R15, R17, 0x3, P2 ;  /* 0x0000000f100f1211 */ /* 0x000fe200010f1c11 */
[----:B------:R-:W-:Y:S01]  /*0800*/  @!P0 IMAD R25, R7, R0, R3 ;  /* 0x0000000007198224 */ /* 0x000fe200078e0203 */
[----:B------:R-:W-:Y:S02]  /*0810*/  @!P0 IADD3 R17, PT, PT, R6, R7, RZ ;  /* 0x0000000706118210 */ /* 0x000fe40007ffe0ff */
[----:B------:R-:W2:Y:S04]  /*0820*/  @P1 LDG.E.64 R6, desc[UR4][R22.64] ;  /* 0x0000000416061981 */ /* 0x000ea8000c1e1b00 */
[----:B------:R-:W2:Y:S01]  /*0830*/  @P1 LDG.E.64 R14, desc[UR4][R14.64+0x8] ;  /* 0x000008040e0e1981 */ /* 0x000ea2000c1e1b00 */
[----:B---3--:R-:W-:-:S04]  /*0840*/  @!P0 IMAD.WIDE.U32 R10, R17, 0x8, R10 ;  /* 0x00000008110a8825 */ /* 0x008fc800078e000a */
[----:B0-----:R-:W-:Y:S02]  /*0850*/  @!P0 IMAD.WIDE R4, R25, 0x8, R4 ;  /* 0x0000000819048825 */ /* 0x001fe400078e0204 */
[----:B------:R-:W3:Y:S04]  /*0860*/  @!P0 LDG.E.64 R10, desc[UR4][R10.64] ;  /* 0x000000040a0a8981 */ /* 0x000ee8000c1e1b00 */
[----:B------:R-:W3:Y:S01]  /*0870*/  @!P0 LDG.E.64 R4, desc[UR4][R4.64] ;  /* 0x0000000404048981 */ /* 0x000ee2000c1e1b00 */
[----:B----4-:R-:W-:-:S08]  /*0880*/  @P1 DFMA R8, R12, R8, R18 ;  /* 0x000000080c08122b */ /* 0x010fd00000000012 */
[----:B--2---:R-:W-:-:S08]  /*0890*/  @P1 DFMA R18, R14, R6, R8 ;  /* 0x000000060e12122b */ /* 0x004fd00000000008 */
[----:B---3--:R-:W-:-:S11]  /*08a0*/  @!P0 DFMA R18, R10, R4, R18 ;  /* 0x000000040a12822b */ /* 0x008fd60000000012 */
.L_x_0:
[----:B------:R-:W0:Y:S01]  /*08b0*/  LDC.64 R4, c[0x0][0x380] ;  /* 0x0000e000ff047b82 */ /* 0x000e220000000a00 */
[----:B------:R-:W-:-:S04]  /*08c0*/  IMAD R3, R2, R0, R3 ;  /* 0x0000000002037224 */ /* 0x000fc800078e0203 */
[----:B0-----:R-:W-:-:S05]  /*08d0*/  IMAD.WIDE R2, R3, 0x8, R4 ;  /* 0x0000000803027825 */ /* 0x001fca00078e0204 */
[----:B------:R-:W-:Y:S01]  /*08e0*/  STG.E.64 desc[UR4][R2.64], R18 ;  /* 0x0000001202007986 */ /* 0x000fe2000c101b04 */
[----:B------:R-:W-:Y:S05]  /*08f0*/  EXIT ;  /* 0x000000000000794d */ /* 0x000fea0003800000 */
.L_x_4:
[----:B------:R-:W-:-:S00]  /*0900*/  BRA `(.L_x_4) ;  /* 0xfffffffc00fc7947 */ /* 0x000fc0000383ffff */
[----:B------:R-:W-:-:S00]  /*0910*/  NOP ;  /* 0x0000000000007918 */ /* 0x000fc00000000000 */
        /* <DEDUP_REMOVED lines=14> */
.L_x_5:


//--------------------- .nv.shared.reserved.0     --------------------------
	.section	.nv.shared.reserved.0,"aw",@nobits
	.weak		__nv_reservedSMEM_offset_0_alias
	.size		__nv_reservedSMEM_offset_0_alias, 0, 64
	.other		__nv_reservedSMEM_offset_0_alias,@"STO_CUDA_RESERVED_SHARED STV_DEFAULT"
__nv_reservedSMEM_offset_0_alias:
	.zero		0
	.zero		64


//--------------------- .nv.constant0._Z15MatrixMulKernelPdPKdS1_iii --------------------------
	.section	.nv.constant0._Z15MatrixMulKernelPdPKdS1_iii,"a",@progbits
	.sectionflags	@""
	.align	4
.nv.constant0._Z15MatrixMulKernelPdPKdS1_iii:
	.zero		932


//--------------------- SYMBOLS --------------------------

	.type		.nv.reservedSmem.offset0,@object
	.size		.nv.reservedSmem.offset0,0x4
